//
// Generated by NVIDIA NVVM Compiler
//
// Compiler Build ID: CL-36424714
// Cuda compilation tools, release 13.0, V13.0.88
// Based on NVVM 20.0.0
//

.version 9.0
.target sm_100
.address_size 64

	// .globl	_Z8sync_sumPfi

.visible .entry _Z8sync_sumPfi(
	.param .u64 .ptr .align 1 _Z8sync_sumPfi_param_0,
	.param .u32 _Z8sync_sumPfi_param_1
)
{
	.reg .pred 	%p<2>;
	.reg .b32 	%r<8>;
	.reg .b32 	%f<4>;
	.reg .b64 	%rd<7>;

	ld.param.u64 	%rd1, [_Z8sync_sumPfi_param_0];
	ld.param.u32 	%r2, [_Z8sync_sumPfi_param_1];
	mov.u32 	%r3, %ntid.x;
	mov.u32 	%r4, %ctaid.x;
	mov.u32 	%r5, %tid.x;
	mad.lo.s32 	%r1, %r3, %r4, %r5;
	setp.ge.s32 	%p1, %r1, %r2;
	@%p1 bra 	$L__BB0_2;
	cvta.to.global.u64 	%rd2, %rd1;
	mul.wide.s32 	%rd3, %r1, 4;
	add.s64 	%rd4, %rd2, %rd3;
	ld.global.f32 	%f1, [%rd4];
	add.s32 	%r6, %r1, 1;
	rem.s32 	%r7, %r6, %r2;
	mul.wide.s32 	%rd5, %r7, 4;
	add.s64 	%rd6, %rd2, %rd5;
	ld.global.f32 	%f2, [%rd6];
	bar.sync 	0;
	add.f32 	%f3, %f1, %f2;
	st.global.f32 	[%rd4], %f3;
$L__BB0_2:
	ret;

}


// ===== COMPILED SASS (sm_100) =====

	.target	sm_100

	.elftype	@"ET_EXEC"


//--------------------- .note.nv.tkinfo           --------------------------
	.section	.note.nv.tkinfo,"",@"SHT_NOTE"
	.sectionflags	@"SHF_NOTE_NV_TKINFO"
	.tkinfo
        /*0018*/ 	.word	0x00000002
        /*0030*/ 	.string	""
        /*0030*/ 	.string	"ptxas"
        /*0030*/ 	.string	"Cuda compilation tools, release 13.0, V13.0.88"
        /*0030*/ 	.string	"Build cuda_13.0.r13.0/compiler.36424714_0"
        /*0030*/ 	.string	"-arch sm_100 -m 64 "



//--------------------- .note.nv.cuinfo           --------------------------
	.section	.note.nv.cuinfo,"",@"SHT_NOTE"
	.sectionflags	@"SHF_NOTE_NV_CUINFO"
        /*0018*/ 	.short	0x0002
        /*001a*/ 	.short	0x0064
        /*001c*/ 	.short	0x0082
	.zero		2


//--------------------- .nv.info                  --------------------------
	.section	.nv.info,"",@"SHT_CUDA_INFO"
	.align	4


	//----- nvinfo : EIATTR_REGCOUNT
	.align		4
        /*0000*/ 	.byte	0x04, 0x2f
        /*0002*/ 	.short	(.L_1 - .L_0)
	.align		4
.L_0:
        /*0004*/ 	.word	index@(_Z8sync_sumPfi)
        /*0008*/ 	.word	0x0000000c


	//----- nvinfo : EIATTR_FRAME_SIZE
	.align		4
.L_1:
        /*000c*/ 	.byte	0x04, 0x11
        /*000e*/ 	.short	(.L_3 - .L_2)
	.align		4
.L_2:
        /*0010*/ 	.word	index@(_Z8sync_sumPfi)
        /*0014*/ 	.word	0x00000000


	//----- nvinfo : EIATTR_MIN_STACK_SIZE
	.align		4
.L_3:
        /*0018*/ 	.byte	0x04, 0x12
        /*001a*/ 	.short	(.L_5 - .L_4)
	.align		4
.L_4:
        /*001c*/ 	.word	index@(_Z8sync_sumPfi)
        /*0020*/ 	.word	0x00000000
.L_5:


//--------------------- .nv.compat                --------------------------
	.section	.nv.compat,"",@"SHT_CUDA_COMPAT_INFO"
	.align	4
        /*0000*/ 	.byte	0x02, 0x09, 0x00, 0x00, 0x02, 0x02, 0x01, 0x00, 0x02, 0x05, 0x05, 0x00, 0x03, 0x07, 0x01, 0x01
        /*0010*/ 	.byte	0x02, 0x03, 0x00, 0x00, 0x02, 0x06, 0x01, 0x00, 0x04, 0x0b, 0x08, 0x00, 0x09, 0x00, 0x00, 0x00
        /*0020*/ 	.byte	0x00, 0x00, 0x00, 0x00


//--------------------- .nv.info._Z8sync_sumPfi   --------------------------
	.section	.nv.info._Z8sync_sumPfi,"",@"SHT_CUDA_INFO"
	.sectionflags	@""
	.align	4


	//----- nvinfo : EIATTR_CUDA_API_VERSION
	.align		4
        /*0000*/ 	.byte	0x04, 0x37
        /*0002*/ 	.short	(.L_7 - .L_6)
.L_6:
        /*0004*/ 	.word	0x00000082


	//----- nvinfo : EIATTR_KPARAM_INFO
	.align		4
.L_7:
        /*0008*/ 	.byte	0x04, 0x17
        /*000a*/ 	.short	(.L_9 - .L_8)
.L_8:
        /*000c*/ 	.word	0x00000000
        /*0010*/ 	.short	0x0001
        /*0012*/ 	.short	0x0008
        /*0014*/ 	.byte	0x00, 0xf0, 0x11, 0x00


	//----- nvinfo : EIATTR_KPARAM_INFO
	.align		4
.L_9:
        /*0018*/ 	.byte	0x04, 0x17
        /*001a*/ 	.short	(.L_11 - .L_10)
.L_10:
        /*001c*/ 	.word	0x00000000
        /*0020*/ 	.short	0x0000
        /*0022*/ 	.short	0x0000
        /*0024*/ 	.byte	0x00, 0xf5, 0x21, 0x00


	//----- nvinfo : EIATTR_SPARSE_MMA_MASK
	.align		4
.L_11:
        /*0028*/ 	.byte	0x03, 0x50
        /*002a*/ 	.short	0x0000


	//----- nvinfo : EIATTR_MAXREG_COUNT
	.align		4
        /*002c*/ 	.byte	0x03, 0x1b
        /*002e*/ 	.short	0x00ff


	//----- nvinfo : EIATTR_NUM_BARRIERS
	.align		4
        /*0030*/ 	.byte	0x02, 0x4c
        /*0032*/ 	.byte	0x01
	.zero		1


	//----- nvinfo : EIATTR_MERCURY_ISA_VERSION
	.align		4
        /*0034*/ 	.byte	0x03, 0x5f
        /*0036*/ 	.short	0x0101


	//----- nvinfo : EIATTR_VRC_CTA_INIT_COUNT
	.align		4
        /*0038*/ 	.byte	0x02, 0x4a
	.zero		1
	.zero		1


	//----- nvinfo : EIATTR_EXIT_INSTR_OFFSETS
	.align		4
        /*003c*/ 	.byte	0x04, 0x1c
        /*003e*/ 	.short	(.L_13 - .L_12)


	//   ....[0]....
.L_12:
        /*0040*/ 	.word	0x00000070


	//   ....[1]....
        /*0044*/ 	.word	0x00000280


	//----- nvinfo : EIATTR_CBANK_PARAM_SIZE
	.align		4
.L_13:
        /*0048*/ 	.byte	0x03, 0x19
        /*004a*/ 	.short	0x000c


	//----- nvinfo : EIATTR_PARAM_CBANK
	.align		4
        /*004c*/ 	.byte	0x04, 0x0a
        /*004e*/ 	.short	(.L_15 - .L_14)
	.align		4
.L_14:
        /*0050*/ 	.word	index@(.nv.constant0._Z8sync_sumPfi)
        /*0054*/ 	.short	0x0380
        /*0056*/ 	.short	0x000c


	//----- nvinfo : EIATTR_SW_WAR
	.align		4
.L_15:
        /*0058*/ 	.byte	0x04, 0x36
        /*005a*/ 	.short	(.L_17 - .L_16)
.L_16:
        /*005c*/ 	.word	0x00000008
.L_17:


//--------------------- .nv.callgraph             --------------------------
	.section	.nv.callgraph,"",@"SHT_CUDA_CALLGRAPH"
	.align	4
	.sectionentsize	8
	.align		4
        /*0000*/ 	.word	0x00000000
	.align		4
        /*0004*/ 	.word	0xffffffff
	.align		4
        /*0008*/ 	.word	0x00000000
	.align		4
        /*000c*/ 	.word	0xfffffffe
	.align		4
        /*0010*/ 	.word	0x00000000
	.align		4
        /*0014*/ 	.word	0xfffffffd
	.align		4
        /*0018*/ 	.word	0x00000000
	.align		4
        /*001c*/ 	.word	0xfffffffc


//--------------------- .text._Z8sync_sumPfi      --------------------------
	.section	.text._Z8sync_sumPfi,"ax",@progbits
	.align	128
        .global         _Z8sync_sumPfi
        .type           _Z8sync_sumPfi,@function
        .size           _Z8sync_sumPfi,(.L_x_1 - _Z8sync_sumPfi)
        .other          _Z8sync_sumPfi,@"STO_CUDA_ENTRY STV_DEFAULT"
_Z8sync_sumPfi:
.text._Z8sync_sumPfi:
[----:B------:R-:W-:Y:S01]  /*0000*/  LDC R1, c[0x0][0x37c] ;  /* 0x0000df00ff017b82 */ /* 0x000fe20000000800 */
[----:B------:R-:W0:Y:S07]  /*0010*/  S2R R7, SR_CTAID.X ;  /* 0x0000000000077919 */ /* 0x000e2e0000002500 */
[----:B------:R-:W1:Y:S01]  /*0020*/  LDC R6, c[0x0][0x388] ;  /* 0x0000e200ff067b82 */ /* 0x000e620000000800 */
[----:B------:R-:W0:Y:S01]  /*0030*/  LDCU UR4, c[0x0][0x360] ;  /* 0x00006c00ff0477ac */ /* 0x000e220008000800 */
[----:B------:R-:W0:Y:S02]  /*0040*/  S2R R0, SR_TID.X ;  /* 0x0000000000007919 */ /* 0x000e240000002100 */
[----:B0-----:R-:W-:-:S05]  /*0050*/  IMAD R7, R7, UR4, R0 ;  /* 0x0000000407077c24 */ /* 0x001fca000f8e0200 */
[----:B-1----:R-:W-:-:S13]  /*0060*/  ISETP.GE.AND P0, PT, R7, R6, PT ;  /* 0x000000060700720c */ /* 0x002fda0003f06270 */
[----:B------:R-:W-:Y:S05]  /*0070*/  @P0 EXIT ;  /* 0x000000000000094d */ /* 0x000fea0003800000 */
[----:B------:R-:W-:Y:S01]  /*0080*/  IABS R9, R6 ;  /* 0x0000000600097213 */ /* 0x000fe20000000000 */
[----:B------:R-:W-:Y:S01]  /*0090*/  VIADD R0, R7, 0x1 ;  /* 0x0000000107007836 */ /* 0x000fe20000000000 */
[----:B------:R-:W0:Y:S02]  /*00a0*/  LDCU.64 UR4, c[0x0][0x358] ;  /* 0x00006b00ff0477ac */ /* 0x000e240008000a00 */
[----:B------:R-:W1:Y:S02]  /*00b0*/  I2F.RP R4, R9 ;  /* 0x0000000900047306 */ /* 0x000e640000209400 */
[----:B------:R-:W-:-:S06]  /*00c0*/  ISETP.GE.AND P2, PT, R0, RZ, PT ;  /* 0x000000ff0000720c */ /* 0x000fcc0003f46270 */
[----:B-1----:R-:W1:Y:S02]  /*00d0*/  MUFU.RCP R4, R4 ;  /* 0x0000000400047308 */ /* 0x002e640000001000 */
[----:B-1----:R-:W-:-:S06]  /*00e0*/  IADD3 R2, PT, PT, R4, 0xffffffe, RZ ;  /* 0x0ffffffe04027810 */ /* 0x002fcc0007ffe0ff */
[----:B------:R1:W2:Y:S02]  /*00f0*/  F2I.FTZ.U32.TRUNC.NTZ R3, R2 ;  /* 0x0000000200037305 */ /* 0x0002a4000021f000 */
[----:B-1----:R-:W-:Y:S01]  /*0100*/  HFMA2 R2, -RZ, RZ, 0, 0 ;  /* 0x00000000ff027431 */ /* 0x002fe200000001ff */
[----:B--2---:R-:W-:-:S05]  /*0110*/  IADD3 R8, PT, PT, RZ, -R3, RZ ;  /* 0x80000003ff087210 */ /* 0x004fca0007ffe0ff */
[----:B------:R-:W-:Y:S01]  /*0120*/  IMAD R5, R8, R9, RZ ;  /* 0x0000000908057224 */ /* 0x000fe200078e02ff */
[----:B------:R-:W-:-:S03]  /*0130*/  IABS R8, R0 ;  /* 0x0000000000087213 */ /* 0x000fc60000000000 */
[----:B------:R-:W-:Y:S02]  /*0140*/  IMAD.HI.U32 R3, R3, R5, R2 ;  /* 0x0000000503037227 */ /* 0x000fe400078e0002 */
[----:B------:R-:W1:Y:S04]  /*0150*/  LDC.64 R4, c[0x0][0x380] ;  /* 0x0000e000ff047b82 */ /* 0x000e680000000a00 */
[----:B------:R-:W-:-:S04]  /*0160*/  IMAD.HI.U32 R3, R3, R8, RZ ;  /* 0x0000000803037227 */ /* 0x000fc800078e00ff */
[----:B------:R-:W-:-:S04]  /*0170*/  IMAD.MOV R3, RZ, RZ, -R3 ;  /* 0x000000ffff037224 */ /* 0x000fc800078e0a03 */
[----:B------:R-:W-:-:S05]  /*0180*/  IMAD R2, R9, R3, R8 ;  /* 0x0000000309027224 */ /* 0x000fca00078e0208 */
[----:B------:R-:W-:-:S13]  /*0190*/  ISETP.GT.U32.AND P0, PT, R9, R2, PT ;  /* 0x000000020900720c */ /* 0x000fda0003f04070 */
[----:B------:R-:W-:Y:S02]  /*01a0*/  @!P0 IADD3 R2, PT, PT, R2, -R9, RZ ;  /* 0x8000000902028210 */ /* 0x000fe40007ffe0ff */
[----:B------:R-:W-:Y:S02]  /*01b0*/  ISETP.NE.AND P0, PT, R6, RZ, PT ;  /* 0x000000ff0600720c */ /* 0x000fe40003f05270 */
[----:B------:R-:W-:-:S13]  /*01c0*/  ISETP.GT.U32.AND P1, PT, R9, R2, PT ;  /* 0x000000020900720c */ /* 0x000fda0003f24070 */
[----:B------:R-:W-:-:S05]  /*01d0*/  @!P1 IMAD.IADD R2, R2, 0x1, -R9 ;  /* 0x0000000102029824 */ /* 0x000fca00078e0a09 */
[----:B------:R-:W-:Y:S01]  /*01e0*/  MOV R9, R2 ;  /* 0x0000000200097202 */ /* 0x000fe20000000f00 */
[----:B-1----:R-:W-:-:S04]  /*01f0*/  IMAD.WIDE R2, R7, 0x4, R4 ;  /* 0x0000000407027825 */ /* 0x002fc800078e0204 */
[----:B------:R-:W-:Y:S01]  /*0200*/  @!P2 IMAD.MOV R9, RZ, RZ, -R9 ;  /* 0x000000ffff09a224 */ /* 0x000fe200078e0a09 */
[----:B------:R-:W-:Y:S01]  /*0210*/  @!P0 LOP3.LUT R9, RZ, R6, RZ, 0x33, !PT ;  /* 0x00000006ff098212 */ /* 0x000fe200078e33ff */
[----:B0-----:R-:W2:Y:S04]  /*0220*/  LDG.E R0, desc[UR4][R2.64] ;  /* 0x0000000402007981 */ /* 0x001ea8000c1e1900 */
[----:B------:R-:W-:-:S06]  /*0230*/  IMAD.WIDE R4, R9, 0x4, R4 ;  /* 0x0000000409047825 */ /* 0x000fcc00078e0204 */
[----:B------:R-:W2:Y:S01]  /*0240*/  LDG.E R5, desc[UR4][R4.64] ;  /* 0x0000000404057981 */ /* 0x000ea2000c1e1900 */
[----:B------:R-:W-:Y:S01]  /*0250*/  BAR.SYNC.DEFER_BLOCKING 0x0 ;  /* 0x0000000000007b1d */ /* 0x000fe20000010000 */
[----:B--2---:R-:W-:-:S05]  /*0260*/  FADD R7, R0, R5 ;  /* 0x0000000500077221 */ /* 0x004fca0000000000 */
[----:B------:R-:W-:Y:S01]  /*0270*/  STG.E desc[UR4][R2.64], R7 ;  /* 0x0000000702007986 */ /* 0x000fe2000c101904 */
[----:B------:R-:W-:Y:S05]  /*0280*/  EXIT ;  /* 0x000000000000794d */ /* 0x000fea0003800000 */
.L_x_0:
[----:B------:R-:W-:-:S00]  /*0290*/  BRA `(.L_x_0) ;  /* 0xfffffffc00fc7947 */ /* 0x000fc0000383ffff */
[----:B------:R-:W-:-:S00]  /*02a0*/  NOP ;  /* 0x0000000000007918 */ /* 0x000fc00000000000 */
        /* <DEDUP_REMOVED lines=13> */
.L_x_1:


//--------------------- .nv.shared.reserved.0     --------------------------
	.section	.nv.shared.reserved.0,"aw",@nobits
	.weak		__nv_reservedSMEM_offset_0_alias
	.size		__nv_reservedSMEM_offset_0_alias, 0, 64
	.other		__nv_reservedSMEM_offset_0_alias,@"STO_CUDA_RESERVED_SHARED STV_DEFAULT"
__nv_reservedSMEM_offset_0_alias:
	.zero		0
	.zero		64


//--------------------- .nv.constant0._Z8sync_sumPfi --------------------------
	.section	.nv.constant0._Z8sync_sumPfi,"a",@progbits
	.sectionflags	@""
	.align	4
.nv.constant0._Z8sync_sumPfi:
	.zero		908


//--------------------- SYMBOLS --------------------------

	.type		.nv.reservedSmem.offset0,@object
	.size		.nv.reservedSmem.offset0,0x4
